//
// Generated by NVIDIA NVVM Compiler
//
// Compiler Build ID: CL-36424714
// Cuda compilation tools, release 13.0, V13.0.88
// Based on NVVM 20.0.0
//

.version 9.0
.target sm_100
.address_size 64

	// .globl	_Z14hello_from_gpuv
.extern .func  (.param .b32 func_retval0) vprintf
(
	.param .b64 vprintf_param_0,
	.param .b64 vprintf_param_1
)
;
.global .align 1 .b8 $str[23] = {37, 100, 32, 37, 100, 32, 104, 101, 108, 108, 111, 32, 102, 114, 111, 109, 32, 103, 112, 117, 33, 10};

.visible .entry _Z14hello_from_gpuv()
{
	.local .align 8 .b8 	__local_depot0[8];
	.reg .b64 	%SP;
	.reg .b64 	%SPL;
	.reg .b32 	%r<5>;
	.reg .b64 	%rd<5>;

	mov.u64 	%SPL, __local_depot0;
	cvta.local.u64 	%SP, %SPL;
	add.u64 	%rd1, %SP, 0;
	add.u64 	%rd2, %SPL, 0;
	mov.u32 	%r1, %ctaid.x;
	mov.u32 	%r2, %tid.x;
	st.local.v2.u32 	[%rd2], {%r1, %r2};
	mov.u64 	%rd3, $str;
	cvta.global.u64 	%rd4, %rd3;
	{ // callseq 0, 0
	.param .b64 param0;
	st.param.b64 	[param0], %rd4;
	.param .b64 param1;
	st.param.b64 	[param1], %rd1;
	.param .b32 retval0;
	call.uni (retval0), 
	vprintf, 
	(
	param0, 
	param1
	);
	ld.param.b32 	%r3, [retval0];
	} // callseq 0
	ret;

}


// ===== COMPILED SASS (sm_100) =====

	.target	sm_100

	.elftype	@"ET_EXEC"


//--------------------- .note.nv.tkinfo           --------------------------
	.section	.note.nv.tkinfo,"",@"SHT_NOTE"
	.sectionflags	@"SHF_NOTE_NV_TKINFO"
	.tkinfo
        /*0018*/ 	.word	0x00000002
        /*0030*/ 	.string	""
        /*0030*/ 	.string	"ptxas"
        /*0030*/ 	.string	"Cuda compilation tools, release 13.0, V13.0.88"
        /*0030*/ 	.string	"Build cuda_13.0.r13.0/compiler.36424714_0"
        /*0030*/ 	.string	"-arch sm_100 -m 64 "



//--------------------- .note.nv.cuinfo           --------------------------
	.section	.note.nv.cuinfo,"",@"SHT_NOTE"
	.sectionflags	@"SHF_NOTE_NV_CUINFO"
        /*0018*/ 	.short	0x0002
        /*001a*/ 	.short	0x0064
        /*001c*/ 	.short	0x0082
	.zero		2


//--------------------- .nv.info                  --------------------------
	.section	.nv.info,"",@"SHT_CUDA_INFO"
	.align	4


	//----- nvinfo : EIATTR_REGCOUNT
	.align		4
        /*0000*/ 	.byte	0x04, 0x2f
        /*0002*/ 	.short	(.L_2 - .L_1)
	.align		4
.L_1:
        /*0004*/ 	.word	index@(_Z14hello_from_gpuv)
        /*0008*/ 	.word	0x00000018


	//----- nvinfo : EIATTR_FRAME_SIZE
	.align		4
.L_2:
        /*000c*/ 	.byte	0x04, 0x11
        /*000e*/ 	.short	(.L_4 - .L_3)
	.align		4
.L_3:
        /*0010*/ 	.word	index@(_Z14hello_from_gpuv)
        /*0014*/ 	.word	0x00000008


	//----- nvinfo : EIATTR_MIN_STACK_SIZE
	.align		4
.L_4:
        /*0018*/ 	.byte	0x04, 0x12
        /*001a*/ 	.short	(.L_6 - .L_5)
	.align		4
.L_5:
        /*001c*/ 	.word	index@(_Z14hello_from_gpuv)
        /*0020*/ 	.word	0x00000008
.L_6:


//--------------------- .nv.compat                --------------------------
	.section	.nv.compat,"",@"SHT_CUDA_COMPAT_INFO"
	.align	4
        /*0000*/ 	.byte	0x02, 0x09, 0x00, 0x00, 0x02, 0x02, 0x01, 0x00, 0x02, 0x05, 0x05, 0x00, 0x03, 0x07, 0x01, 0x01
        /*0010*/ 	.byte	0x02, 0x03, 0x00, 0x00, 0x02, 0x06, 0x01, 0x00, 0x04, 0x0b, 0x08, 0x00, 0x09, 0x00, 0x00, 0x00
        /*0020*/ 	.byte	0x00, 0x00, 0x00, 0x00


//--------------------- .nv.info._Z14hello_from_gpuv --------------------------
	.section	.nv.info._Z14hello_from_gpuv,"",@"SHT_CUDA_INFO"
	.sectionflags	@""
	.align	4


	//----- nvinfo : EIATTR_CUDA_API_VERSION
	.align		4
        /*0000*/ 	.byte	0x04, 0x37
        /*0002*/ 	.short	(.L_8 - .L_7)
.L_7:
        /*0004*/ 	.word	0x00000082


	//----- nvinfo : EIATTR_SPARSE_MMA_MASK
	.align		4
.L_8:
        /*0008*/ 	.byte	0x03, 0x50
        /*000a*/ 	.short	0x0000


	//----- nvinfo : EIATTR_MAXREG_COUNT
	.align		4
        /*000c*/ 	.byte	0x03, 0x1b
        /*000e*/ 	.short	0x00ff


	//----- nvinfo : EIATTR_EXTERNS
	.align		4
        /*0010*/ 	.byte	0x04, 0x0f
        /*0012*/ 	.short	(.L_10 - .L_9)


	//   ....[0]....
	.align		4
.L_9:
        /*0014*/ 	.word	index@(vprintf)


	//----- nvinfo : EIATTR_MERCURY_ISA_VERSION
	.align		4
.L_10:
        /*0018*/ 	.byte	0x03, 0x5f
        /*001a*/ 	.short	0x0101


	//----- nvinfo : EIATTR_VRC_CTA_INIT_COUNT
	.align		4
        /*001c*/ 	.byte	0x02, 0x4a
	.zero		1
	.zero		1


	//----- nvinfo : EIATTR_SYSCALL_OFFSETS
	.align		4
        /*0020*/ 	.byte	0x04, 0x46
        /*0022*/ 	.short	(.L_12 - .L_11)


	//   ....[0]....
.L_11:
        /*0024*/ 	.word	0x000000f0


	//----- nvinfo : EIATTR_EXIT_INSTR_OFFSETS
	.align		4
.L_12:
        /*0028*/ 	.byte	0x04, 0x1c
        /*002a*/ 	.short	(.L_14 - .L_13)


	//   ....[0]....
.L_13:
        /*002c*/ 	.word	0x00000100


	//----- nvinfo : EIATTR_SW_WAR
	.align		4
.L_14:
        /*0030*/ 	.byte	0x04, 0x36
        /*0032*/ 	.short	(.L_16 - .L_15)
.L_15:
        /*0034*/ 	.word	0x00000008
.L_16:


//--------------------- .nv.callgraph             --------------------------
	.section	.nv.callgraph,"",@"SHT_CUDA_CALLGRAPH"
	.align	4
	.sectionentsize	8
	.align		4
        /*0000*/ 	.word	0x00000000
	.align		4
        /*0004*/ 	.word	0xffffffff
	.align		4
        /*0008*/ 	.word	index@(_Z14hello_from_gpuv)
	.align		4
        /*000c*/ 	.word	index@(vprintf)
	.align		4
        /*0010*/ 	.word	0x00000000
	.align		4
        /*0014*/ 	.word	0xfffffffe
	.align		4
        /*0018*/ 	.word	0x00000000
	.align		4
        /*001c*/ 	.word	0xfffffffd
	.align		4
        /*0020*/ 	.word	0x00000000
	.align		4
        /*0024*/ 	.word	0xfffffffc


//--------------------- .nv.constant4             --------------------------
	.section	.nv.constant4,"a",@progbits
	.align	8
	.align		8
.nv.constant4:
        /*0000*/ 	.dword	vprintf
	.align		8
        /*0008*/ 	.dword	$str


//--------------------- .text._Z14hello_from_gpuv --------------------------
	.section	.text._Z14hello_from_gpuv,"ax",@progbits
	.align	128
        .global         _Z14hello_from_gpuv
        .type           _Z14hello_from_gpuv,@function
        .size           _Z14hello_from_gpuv,(.L_x_2 - _Z14hello_from_gpuv)
        .other          _Z14hello_from_gpuv,@"STO_CUDA_ENTRY STV_DEFAULT"
_Z14hello_from_gpuv:
.text._Z14hello_from_gpuv:
[----:B------:R-:W0:Y:S01]  /*0000*/  LDC R1, c[0x0][0x37c] ;  /* 0x0000df00ff017b82 */ /* 0x000e220000000800 */
[----:B------:R-:W1:Y:S01]  /*0010*/  S2R R8, SR_CTAID.X ;  /* 0x0000000000087919 */ /* 0x000e620000002500 */
[----:B0-----:R-:W-:Y:S01]  /*0020*/  VIADD R1, R1, 0xfffffff8 ;  /* 0xfffffff801017836 */ /* 0x001fe20000000000 */
[----:B------:R-:W-:Y:S01]  /*0030*/  MOV R0, 0x0 ;  /* 0x0000000000007802 */ /* 0x000fe20000000f00 */
[----:B------:R-:W0:Y:S01]  /*0040*/  LDCU UR4, c[0x0][0x2f8] ;  /* 0x00005f00ff0477ac */ /* 0x000e220008000800 */
[----:B------:R-:W1:Y:S03]  /*0050*/  S2R R9, SR_TID.X ;  /* 0x0000000000097919 */ /* 0x000e660000002100 */
[----:B------:R2:W3:Y:S01]  /*0060*/  LDC.64 R2, c[0x4][R0] ;  /* 0x0100000000027b82 */ /* 0x0004e20000000a00 */
[----:B------:R-:W4:Y:S01]  /*0070*/  LDCU.64 UR6, c[0x4][0x8] ;  /* 0x01000100ff0677ac */ /* 0x000f220008000a00 */
[----:B------:R-:W5:Y:S01]  /*0080*/  LDCU UR5, c[0x0][0x2fc] ;  /* 0x00005f80ff0577ac */ /* 0x000f620008000800 */
[----:B0-----:R-:W-:Y:S01]  /*0090*/  IADD3 R6, P0, PT, R1, UR4, RZ ;  /* 0x0000000401067c10 */ /* 0x001fe2000ff1e0ff */
[----:B----4-:R-:W-:Y:S01]  /*00a0*/  IMAD.U32 R4, RZ, RZ, UR6 ;  /* 0x00000006ff047e24 */ /* 0x010fe2000f8e00ff */
[----:B------:R-:W-:-:S03]  /*00b0*/  MOV R5, UR7 ;  /* 0x0000000700057c02 */ /* 0x000fc60008000f00 */
[----:B-----5:R-:W-:Y:S01]  /*00c0*/  IMAD.X R7, RZ, RZ, UR5, P0 ;  /* 0x00000005ff077e24 */ /* 0x020fe200080e06ff */
[----:B-1----:R2:W-:Y:S07]  /*00d0*/  STL.64 [R1], R8 ;  /* 0x0000000801007387 */ /* 0x0025ee0000100a00 */
[----:B------:R-:W-:-:S07]  /*00e0*/  LEPC R20, `(.L_x_0) ;  /* 0x000000001014794e */ /* 0x000fce0000000000 */
[----:B--23--:R-:W-:Y:S05]  /*00f0*/  CALL.ABS.NOINC R2 ;  /* 0x0000000002007343 */ /* 0x00cfea0003c00000 */
.L_x_0:
[----:B------:R-:W-:Y:S05]  /*0100*/  EXIT ;  /* 0x000000000000794d */ /* 0x000fea0003800000 */
.L_x_1:
[----:B------:R-:W-:-:S00]  /*0110*/  BRA `(.L_x_1) ;  /* 0xfffffffc00fc7947 */ /* 0x000fc0000383ffff */
[----:B------:R-:W-:-:S00]  /*0120*/  NOP ;  /* 0x0000000000007918 */ /* 0x000fc00000000000 */
        /* <DEDUP_REMOVED lines=13> */
.L_x_2:


//--------------------- .nv.global.init           --------------------------
	.section	.nv.global.init,"aw",@progbits
.nv.global.init:
	.type		$str,@object
	.size		$str,(.L_0 - $str)
$str:
        /*0000*/ 	.byte	0x25, 0x64, 0x20, 0x25, 0x64, 0x20, 0x68, 0x65, 0x6c, 0x6c, 0x6f, 0x20, 0x66, 0x72, 0x6f, 0x6d
        /*0010*/ 	.byte	0x20, 0x67, 0x70, 0x75, 0x21, 0x0a, 0x00
.L_0:


//--------------------- .nv.shared.reserved.0     --------------------------
	.section	.nv.shared.reserved.0,"aw",@nobits
	.weak		__nv_reservedSMEM_offset_0_alias
	.size		__nv_reservedSMEM_offset_0_alias, 0, 64
	.other		__nv_reservedSMEM_offset_0_alias,@"STO_CUDA_RESERVED_SHARED STV_DEFAULT"
__nv_reservedSMEM_offset_0_alias:
	.zero		0
	.zero		64


//--------------------- .nv.constant0._Z14hello_from_gpuv --------------------------
	.section	.nv.constant0._Z14hello_from_gpuv,"a",@progbits
	.sectionflags	@""
	.align	4
.nv.constant0._Z14hello_from_gpuv:
	.zero		896


//--------------------- SYMBOLS --------------------------

	.type		.nv.reservedSmem.offset0,@object
	.size		.nv.reservedSmem.offset0,0x4
	.type		vprintf,@function
